//
// Generated by NVIDIA NVVM Compiler
//
// Compiler Build ID: CL-36424714
// Cuda compilation tools, release 13.0, V13.0.88
// Based on NVVM 20.0.0
//

.version 9.0
.target sm_100
.address_size 64

	// .globl	_Z17is_orthogonal_intIfEvPT_Pbiiii

.visible .entry _Z17is_orthogonal_intIfEvPT_Pbiiii(
	.param .u64 .ptr .align 1 _Z17is_orthogonal_intIfEvPT_Pbiiii_param_0,
	.param .u64 .ptr .align 1 _Z17is_orthogonal_intIfEvPT_Pbiiii_param_1,
	.param .u32 _Z17is_orthogonal_intIfEvPT_Pbiiii_param_2,
	.param .u32 _Z17is_orthogonal_intIfEvPT_Pbiiii_param_3,
	.param .u32 _Z17is_orthogonal_intIfEvPT_Pbiiii_param_4,
	.param .u32 _Z17is_orthogonal_intIfEvPT_Pbiiii_param_5
)
{
	.reg .pred 	%p<10>;
	.reg .b16 	%rs<2>;
	.reg .b32 	%r<17>;
	.reg .b32 	%f<11>;
	.reg .b64 	%rd<13>;

	ld.param.u64 	%rd1, [_Z17is_orthogonal_intIfEvPT_Pbiiii_param_0];
	ld.param.u64 	%rd2, [_Z17is_orthogonal_intIfEvPT_Pbiiii_param_1];
	ld.param.u32 	%r3, [_Z17is_orthogonal_intIfEvPT_Pbiiii_param_2];
	ld.param.u32 	%r4, [_Z17is_orthogonal_intIfEvPT_Pbiiii_param_5];
	mov.u32 	%r6, %ntid.x;
	mov.u32 	%r7, %ctaid.x;
	mov.u32 	%r8, %tid.x;
	mad.lo.s32 	%r1, %r6, %r7, %r8;
	mov.u32 	%r9, %ntid.y;
	mov.u32 	%r10, %ctaid.y;
	mov.u32 	%r11, %tid.y;
	mad.lo.s32 	%r12, %r9, %r10, %r11;
	setp.ge.u32 	%p1, %r1, %r3;
	setp.ge.u32 	%p2, %r12, %r4;
	or.pred  	%p3, %p1, %p2;
	@%p3 bra 	$L__BB0_4;
	cvta.to.global.u64 	%rd3, %rd1;
	mul.lo.s32 	%r13, %r12, 3;
	mul.lo.s32 	%r14, %r1, 3;
	mul.wide.u32 	%rd4, %r14, 4;
	add.s64 	%rd5, %rd3, %rd4;
	ld.global.f32 	%f2, [%rd5];
	mul.wide.u32 	%rd6, %r13, 4;
	add.s64 	%rd7, %rd3, %rd6;
	ld.global.f32 	%f3, [%rd7];
	fma.rn.f32 	%f4, %f2, %f3, 0f00000000;
	add.s32 	%r15, %r14, 1;
	mul.wide.u32 	%rd8, %r15, 4;
	add.s64 	%rd9, %rd3, %rd8;
	ld.global.f32 	%f5, [%rd9];
	ld.global.f32 	%f6, [%rd7+4];
	fma.rn.f32 	%f7, %f5, %f6, %f4;
	add.s32 	%r16, %r14, 2;
	mul.wide.u32 	%rd10, %r16, 4;
	add.s64 	%rd11, %rd3, %rd10;
	ld.global.f32 	%f8, [%rd11];
	ld.global.f32 	%f9, [%rd7+8];
	fma.rn.f32 	%f10, %f8, %f9, %f7;
	setp.ne.s32 	%p4, %r1, %r12;
	setp.neu.f32 	%p5, %f10, 0f00000000;
	and.pred  	%p6, %p4, %p5;
	@%p6 bra 	$L__BB0_3;
	setp.ne.s32 	%p7, %r1, %r12;
	setp.eq.f32 	%p8, %f10, 0f3F800000;
	or.pred  	%p9, %p7, %p8;
	@%p9 bra 	$L__BB0_4;
$L__BB0_3:
	cvta.to.global.u64 	%rd12, %rd2;
	mov.b16 	%rs1, 0;
	st.global.u8 	[%rd12], %rs1;
$L__BB0_4:
	ret;

}
	// .globl	_Z3sumIfEvPT_S1_S1_iiii
.visible .entry _Z3sumIfEvPT_S1_S1_iiii(
	.param .u64 .ptr .align 1 _Z3sumIfEvPT_S1_S1_iiii_param_0,
	.param .u64 .ptr .align 1 _Z3sumIfEvPT_S1_S1_iiii_param_1,
	.param .u64 .ptr .align 1 _Z3sumIfEvPT_S1_S1_iiii_param_2,
	.param .u32 _Z3sumIfEvPT_S1_S1_iiii_param_3,
	.param .u32 _Z3sumIfEvPT_S1_S1_iiii_param_4,
	.param .u32 _Z3sumIfEvPT_S1_S1_iiii_param_5,
	.param .u32 _Z3sumIfEvPT_S1_S1_iiii_param_6
)
{
	.reg .pred 	%p<4>;
	.reg .b32 	%r<15>;
	.reg .b32 	%f<4>;
	.reg .b64 	%rd<11>;

	ld.param.u64 	%rd1, [_Z3sumIfEvPT_S1_S1_iiii_param_0];
	ld.param.u64 	%rd2, [_Z3sumIfEvPT_S1_S1_iiii_param_1];
	ld.param.u64 	%rd3, [_Z3sumIfEvPT_S1_S1_iiii_param_2];
	ld.param.u32 	%r4, [_Z3sumIfEvPT_S1_S1_iiii_param_3];
	ld.param.u32 	%r3, [_Z3sumIfEvPT_S1_S1_iiii_param_4];
	ld.param.u32 	%r5, [_Z3sumIfEvPT_S1_S1_iiii_param_6];
	mov.u32 	%r7, %ntid.x;
	mov.u32 	%r8, %ctaid.x;
	mov.u32 	%r9, %tid.x;
	mad.lo.s32 	%r1, %r7, %r8, %r9;
	mov.u32 	%r10, %ntid.y;
	mov.u32 	%r11, %ctaid.y;
	mov.u32 	%r12, %tid.y;
	mad.lo.s32 	%r13, %r10, %r11, %r12;
	setp.ge.u32 	%p1, %r1, %r4;
	setp.ge.u32 	%p2, %r13, %r5;
	or.pred  	%p3, %p1, %p2;
	@%p3 bra 	$L__BB1_2;
	cvta.to.global.u64 	%rd4, %rd1;
	cvta.to.global.u64 	%rd5, %rd2;
	cvta.to.global.u64 	%rd6, %rd3;
	mad.lo.s32 	%r14, %r3, %r1, %r13;
	mul.wide.u32 	%rd7, %r14, 4;
	add.s64 	%rd8, %rd4, %rd7;
	ld.global.f32 	%f1, [%rd8];
	add.s64 	%rd9, %rd5, %rd7;
	ld.global.f32 	%f2, [%rd9];
	add.f32 	%f3, %f1, %f2;
	add.s64 	%rd10, %rd6, %rd7;
	st.global.f32 	[%rd10], %f3;
$L__BB1_2:
	ret;

}
	// .globl	_Z8multiplyIfEvPT_S1_S1_iiii
.visible .entry _Z8multiplyIfEvPT_S1_S1_iiii(
	.param .u64 .ptr .align 1 _Z8multiplyIfEvPT_S1_S1_iiii_param_0,
	.param .u64 .ptr .align 1 _Z8multiplyIfEvPT_S1_S1_iiii_param_1,
	.param .u64 .ptr .align 1 _Z8multiplyIfEvPT_S1_S1_iiii_param_2,
	.param .u32 _Z8multiplyIfEvPT_S1_S1_iiii_param_3,
	.param .u32 _Z8multiplyIfEvPT_S1_S1_iiii_param_4,
	.param .u32 _Z8multiplyIfEvPT_S1_S1_iiii_param_5,
	.param .u32 _Z8multiplyIfEvPT_S1_S1_iiii_param_6
)
{
	.reg .pred 	%p<13>;
	.reg .b32 	%r<94>;
	.reg .b32 	%f<68>;
	.reg .b64 	%rd<69>;

	ld.param.u64 	%rd4, [_Z8multiplyIfEvPT_S1_S1_iiii_param_0];
	ld.param.u64 	%rd5, [_Z8multiplyIfEvPT_S1_S1_iiii_param_1];
	ld.param.u64 	%rd3, [_Z8multiplyIfEvPT_S1_S1_iiii_param_2];
	ld.param.u32 	%r44, [_Z8multiplyIfEvPT_S1_S1_iiii_param_3];
	ld.param.u32 	%r45, [_Z8multiplyIfEvPT_S1_S1_iiii_param_4];
	ld.param.u32 	%r47, [_Z8multiplyIfEvPT_S1_S1_iiii_param_6];
	cvta.to.global.u64 	%rd1, %rd5;
	cvta.to.global.u64 	%rd2, %rd4;
	mov.u32 	%r48, %ntid.x;
	mov.u32 	%r49, %ctaid.x;
	mov.u32 	%r50, %tid.x;
	mad.lo.s32 	%r1, %r48, %r49, %r50;
	mov.u32 	%r51, %ntid.y;
	mov.u32 	%r52, %ctaid.y;
	mul.lo.s32 	%r2, %r51, %r52;
	mov.u32 	%r3, %tid.y;
	add.s32 	%r53, %r2, %r3;
	setp.ge.u32 	%p1, %r1, %r44;
	setp.ge.u32 	%p2, %r53, %r47;
	or.pred  	%p3, %p1, %p2;
	@%p3 bra 	$L__BB2_14;
	setp.lt.s32 	%p4, %r45, 1;
	mov.f32 	%f67, 0f00000000;
	@%p4 bra 	$L__BB2_13;
	mul.lo.s32 	%r5, %r45, %r1;
	and.b32  	%r6, %r45, 7;
	setp.lt.u32 	%p5, %r45, 8;
	mov.f32 	%f67, 0f00000000;
	mov.b32 	%r92, 0;
	@%p5 bra 	$L__BB2_5;
	and.b32  	%r92, %r45, 2147483640;
	neg.s32 	%r90, %r92;
	add.s32 	%r55, %r3, %r47;
	add.s32 	%r89, %r55, %r2;
	shl.b32 	%r10, %r47, 3;
	shl.b32 	%r56, %r47, 1;
	add.s32 	%r88, %r53, %r56;
	mad.lo.s32 	%r87, %r47, 3, %r53;
	shl.b32 	%r57, %r47, 2;
	add.s32 	%r86, %r53, %r57;
	mad.lo.s32 	%r85, %r47, 5, %r53;
	mad.lo.s32 	%r84, %r47, 6, %r53;
	mad.lo.s32 	%r83, %r47, 7, %r53;
	add.s32 	%r81, %r5, 3;
	mov.f32 	%f67, 0f00000000;
	mov.u32 	%r82, %r53;
$L__BB2_4:
	.pragma "nounroll";
	add.s32 	%r58, %r81, -3;
	mul.wide.u32 	%rd6, %r58, 4;
	add.s64 	%rd7, %rd2, %rd6;
	ld.global.f32 	%f17, [%rd7];
	mul.wide.u32 	%rd8, %r82, 4;
	add.s64 	%rd9, %rd1, %rd8;
	ld.global.f32 	%f18, [%rd9];
	fma.rn.f32 	%f19, %f17, %f18, %f67;
	add.s32 	%r59, %r81, -2;
	mul.wide.u32 	%rd10, %r59, 4;
	add.s64 	%rd11, %rd2, %rd10;
	ld.global.f32 	%f20, [%rd11];
	mul.wide.u32 	%rd12, %r89, 4;
	add.s64 	%rd13, %rd1, %rd12;
	ld.global.f32 	%f21, [%rd13];
	fma.rn.f32 	%f22, %f20, %f21, %f19;
	add.s32 	%r60, %r81, -1;
	mul.wide.u32 	%rd14, %r60, 4;
	add.s64 	%rd15, %rd2, %rd14;
	ld.global.f32 	%f23, [%rd15];
	mul.wide.u32 	%rd16, %r88, 4;
	add.s64 	%rd17, %rd1, %rd16;
	ld.global.f32 	%f24, [%rd17];
	fma.rn.f32 	%f25, %f23, %f24, %f22;
	add.s32 	%r61, %r81, 4;
	mul.wide.u32 	%rd18, %r81, 4;
	add.s64 	%rd19, %rd2, %rd18;
	ld.global.f32 	%f26, [%rd19];
	mul.wide.u32 	%rd20, %r87, 4;
	add.s64 	%rd21, %rd1, %rd20;
	ld.global.f32 	%f27, [%rd21];
	fma.rn.f32 	%f28, %f26, %f27, %f25;
	add.s32 	%r62, %r81, 1;
	mul.wide.u32 	%rd22, %r62, 4;
	add.s64 	%rd23, %rd2, %rd22;
	ld.global.f32 	%f29, [%rd23];
	mul.wide.u32 	%rd24, %r86, 4;
	add.s64 	%rd25, %rd1, %rd24;
	ld.global.f32 	%f30, [%rd25];
	fma.rn.f32 	%f31, %f29, %f30, %f28;
	add.s32 	%r63, %r81, 2;
	mul.wide.u32 	%rd26, %r63, 4;
	add.s64 	%rd27, %rd2, %rd26;
	ld.global.f32 	%f32, [%rd27];
	mul.wide.u32 	%rd28, %r85, 4;
	add.s64 	%rd29, %rd1, %rd28;
	ld.global.f32 	%f33, [%rd29];
	fma.rn.f32 	%f34, %f32, %f33, %f31;
	add.s32 	%r64, %r81, 3;
	mul.wide.u32 	%rd30, %r64, 4;
	add.s64 	%rd31, %rd2, %rd30;
	ld.global.f32 	%f35, [%rd31];
	mul.wide.u32 	%rd32, %r84, 4;
	add.s64 	%rd33, %rd1, %rd32;
	ld.global.f32 	%f36, [%rd33];
	fma.rn.f32 	%f37, %f35, %f36, %f34;
	mul.wide.u32 	%rd34, %r61, 4;
	add.s64 	%rd35, %rd2, %rd34;
	ld.global.f32 	%f38, [%rd35];
	mul.wide.u32 	%rd36, %r83, 4;
	add.s64 	%rd37, %rd1, %rd36;
	ld.global.f32 	%f39, [%rd37];
	fma.rn.f32 	%f67, %f38, %f39, %f37;
	add.s32 	%r90, %r90, 8;
	add.s32 	%r89, %r89, %r10;
	add.s32 	%r88, %r88, %r10;
	add.s32 	%r87, %r87, %r10;
	add.s32 	%r86, %r86, %r10;
	add.s32 	%r85, %r85, %r10;
	add.s32 	%r84, %r84, %r10;
	add.s32 	%r83, %r83, %r10;
	add.s32 	%r82, %r82, %r10;
	add.s32 	%r81, %r81, 8;
	setp.ne.s32 	%p6, %r90, 0;
	@%p6 bra 	$L__BB2_4;
$L__BB2_5:
	setp.eq.s32 	%p7, %r6, 0;
	@%p7 bra 	$L__BB2_13;
	and.b32  	%r39, %r45, 3;
	setp.lt.u32 	%p8, %r6, 4;
	@%p8 bra 	$L__BB2_8;
	add.s32 	%r65, %r92, %r5;
	mul.wide.u32 	%rd38, %r65, 4;
	add.s64 	%rd39, %rd2, %rd38;
	ld.global.f32 	%f41, [%rd39];
	mad.lo.s32 	%r66, %r92, %r47, %r53;
	mul.wide.u32 	%rd40, %r66, 4;
	add.s64 	%rd41, %rd1, %rd40;
	ld.global.f32 	%f42, [%rd41];
	fma.rn.f32 	%f43, %f41, %f42, %f67;
	add.s32 	%r67, %r65, 1;
	mul.wide.u32 	%rd42, %r67, 4;
	add.s64 	%rd43, %rd2, %rd42;
	ld.global.f32 	%f44, [%rd43];
	add.s32 	%r68, %r66, %r47;
	mul.wide.u32 	%rd44, %r68, 4;
	add.s64 	%rd45, %rd1, %rd44;
	ld.global.f32 	%f45, [%rd45];
	fma.rn.f32 	%f46, %f44, %f45, %f43;
	add.s32 	%r69, %r65, 2;
	mul.wide.u32 	%rd46, %r69, 4;
	add.s64 	%rd47, %rd2, %rd46;
	ld.global.f32 	%f47, [%rd47];
	add.s32 	%r70, %r68, %r47;
	mul.wide.u32 	%rd48, %r70, 4;
	add.s64 	%rd49, %rd1, %rd48;
	ld.global.f32 	%f48, [%rd49];
	fma.rn.f32 	%f49, %f47, %f48, %f46;
	add.s32 	%r71, %r65, 3;
	mul.wide.u32 	%rd50, %r71, 4;
	add.s64 	%rd51, %rd2, %rd50;
	ld.global.f32 	%f50, [%rd51];
	add.s32 	%r72, %r70, %r47;
	mul.wide.u32 	%rd52, %r72, 4;
	add.s64 	%rd53, %rd1, %rd52;
	ld.global.f32 	%f51, [%rd53];
	fma.rn.f32 	%f67, %f50, %f51, %f49;
	add.s32 	%r92, %r92, 4;
$L__BB2_8:
	setp.eq.s32 	%p9, %r39, 0;
	@%p9 bra 	$L__BB2_13;
	setp.eq.s32 	%p10, %r39, 1;
	@%p10 bra 	$L__BB2_11;
	add.s32 	%r73, %r92, %r5;
	mul.wide.u32 	%rd54, %r73, 4;
	add.s64 	%rd55, %rd2, %rd54;
	ld.global.f32 	%f53, [%rd55];
	mad.lo.s32 	%r74, %r92, %r47, %r53;
	mul.wide.u32 	%rd56, %r74, 4;
	add.s64 	%rd57, %rd1, %rd56;
	ld.global.f32 	%f54, [%rd57];
	fma.rn.f32 	%f55, %f53, %f54, %f67;
	add.s32 	%r75, %r73, 1;
	mul.wide.u32 	%rd58, %r75, 4;
	add.s64 	%rd59, %rd2, %rd58;
	ld.global.f32 	%f56, [%rd59];
	add.s32 	%r76, %r74, %r47;
	mul.wide.u32 	%rd60, %r76, 4;
	add.s64 	%rd61, %rd1, %rd60;
	ld.global.f32 	%f57, [%rd61];
	fma.rn.f32 	%f67, %f56, %f57, %f55;
	add.s32 	%r92, %r92, 2;
$L__BB2_11:
	and.b32  	%r77, %r45, 1;
	setp.eq.b32 	%p11, %r77, 1;
	not.pred 	%p12, %p11;
	@%p12 bra 	$L__BB2_13;
	add.s32 	%r78, %r92, %r5;
	mul.wide.u32 	%rd62, %r78, 4;
	add.s64 	%rd63, %rd2, %rd62;
	ld.global.f32 	%f58, [%rd63];
	mad.lo.s32 	%r79, %r92, %r47, %r53;
	mul.wide.u32 	%rd64, %r79, 4;
	add.s64 	%rd65, %rd1, %rd64;
	ld.global.f32 	%f59, [%rd65];
	fma.rn.f32 	%f67, %f58, %f59, %f67;
$L__BB2_13:
	mad.lo.s32 	%r80, %r44, %r1, %r53;
	cvta.to.global.u64 	%rd66, %rd3;
	mul.wide.u32 	%rd67, %r80, 4;
	add.s64 	%rd68, %rd66, %rd67;
	st.global.f32 	[%rd68], %f67;
$L__BB2_14:
	ret;

}


// ===== COMPILED SASS (sm_100) =====

	.target	sm_100

	.elftype	@"ET_EXEC"


//--------------------- .note.nv.tkinfo           --------------------------
	.section	.note.nv.tkinfo,"",@"SHT_NOTE"
	.sectionflags	@"SHF_NOTE_NV_TKINFO"
	.tkinfo
        /*0018*/ 	.word	0x00000002
        /*0030*/ 	.string	""
        /*0030*/ 	.string	"ptxas"
        /*0030*/ 	.string	"Cuda compilation tools, release 13.0, V13.0.88"
        /*0030*/ 	.string	"Build cuda_13.0.r13.0/compiler.36424714_0"
        /*0030*/ 	.string	"-arch sm_100 -m 64 "



//--------------------- .note.nv.cuinfo           --------------------------
	.section	.note.nv.cuinfo,"",@"SHT_NOTE"
	.sectionflags	@"SHF_NOTE_NV_CUINFO"
        /*0018*/ 	.short	0x0002
        /*001a*/ 	.short	0x0064
        /*001c*/ 	.short	0x0082
	.zero		2


//--------------------- .nv.info                  --------------------------
	.section	.nv.info,"",@"SHT_CUDA_INFO"
	.align	4


	//----- nvinfo : EIATTR_REGCOUNT
	.align		4
        /*0000*/ 	.byte	0x04, 0x2f
        /*0002*/ 	.short	(.L_1 - .L_0)
	.align		4
.L_0:
        /*0004*/ 	.word	index@(_Z17is_orthogonal_intIfEvPT_Pbiiii)
        /*0008*/ 	.word	0x00000012


	//----- nvinfo : EIATTR_FRAME_SIZE
	.align		4
.L_1:
        /*000c*/ 	.byte	0x04, 0x11
        /*000e*/ 	.short	(.L_3 - .L_2)
	.align		4
.L_2:
        /*0010*/ 	.word	index@(_Z17is_orthogonal_intIfEvPT_Pbiiii)
        /*0014*/ 	.word	0x00000000


	//----- nvinfo : EIATTR_REGCOUNT
	.align		4
.L_3:
        /*0018*/ 	.byte	0x04, 0x2f
        /*001a*/ 	.short	(.L_5 - .L_4)
	.align		4
.L_4:
        /*001c*/ 	.word	index@(_Z3sumIfEvPT_S1_S1_iiii)
        /*0020*/ 	.word	0x0000000c


	//----- nvinfo : EIATTR_FRAME_SIZE
	.align		4
.L_5:
        /*0024*/ 	.byte	0x04, 0x11
        /*0026*/ 	.short	(.L_7 - .L_6)
	.align		4
.L_6:
        /*0028*/ 	.word	index@(_Z3sumIfEvPT_S1_S1_iiii)
        /*002c*/ 	.word	0x00000000


	//----- nvinfo : EIATTR_REGCOUNT
	.align		4
.L_7:
        /*0030*/ 	.byte	0x04, 0x2f
        /*0032*/ 	.short	(.L_9 - .L_8)
	.align		4
.L_8:
        /*0034*/ 	.word	index@(_Z8multiplyIfEvPT_S1_S1_iiii)
        /*0038*/ 	.word	0x00000020


	//----- nvinfo : EIATTR_FRAME_SIZE
	.align		4
.L_9:
        /*003c*/ 	.byte	0x04, 0x11
        /*003e*/ 	.short	(.L_11 - .L_10)
	.align		4
.L_10:
        /*0040*/ 	.word	index@(_Z8multiplyIfEvPT_S1_S1_iiii)
        /*0044*/ 	.word	0x00000000


	//----- nvinfo : EIATTR_MIN_STACK_SIZE
	.align		4
.L_11:
        /*0048*/ 	.byte	0x04, 0x12
        /*004a*/ 	.short	(.L_13 - .L_12)
	.align		4
.L_12:
        /*004c*/ 	.word	index@(_Z8multiplyIfEvPT_S1_S1_iiii)
        /*0050*/ 	.word	0x00000000


	//----- nvinfo : EIATTR_MIN_STACK_SIZE
	.align		4
.L_13:
        /*0054*/ 	.byte	0x04, 0x12
        /*0056*/ 	.short	(.L_15 - .L_14)
	.align		4
.L_14:
        /*0058*/ 	.word	index@(_Z3sumIfEvPT_S1_S1_iiii)
        /*005c*/ 	.word	0x00000000


	//----- nvinfo : EIATTR_MIN_STACK_SIZE
	.align		4
.L_15:
        /*0060*/ 	.byte	0x04, 0x12
        /*0062*/ 	.short	(.L_17 - .L_16)
	.align		4
.L_16:
        /*0064*/ 	.word	index@(_Z17is_orthogonal_intIfEvPT_Pbiiii)
        /*0068*/ 	.word	0x00000000
.L_17:


//--------------------- .nv.compat                --------------------------
	.section	.nv.compat,"",@"SHT_CUDA_COMPAT_INFO"
	.align	4
        /*0000*/ 	.byte	0x02, 0x09, 0x00, 0x00, 0x02, 0x02, 0x01, 0x00, 0x02, 0x05, 0x05, 0x00, 0x03, 0x07, 0x01, 0x01
        /*0010*/ 	.byte	0x02, 0x03, 0x00, 0x00, 0x02, 0x06, 0x01, 0x00, 0x04, 0x0b, 0x08, 0x00, 0x01, 0x00, 0x00, 0x00
        /*0020*/ 	.byte	0x00, 0x00, 0x00, 0x00


//--------------------- .nv.info._Z8multiplyIfEvPT_S1_S1_iiii --------------------------
	.section	.nv.info._Z8multiplyIfEvPT_S1_S1_iiii,"",@"SHT_CUDA_INFO"
	.sectionflags	@""
	.align	4


	//----- nvinfo : EIATTR_CUDA_API_VERSION
	.align		4
        /*0000*/ 	.byte	0x04, 0x37
        /*0002*/ 	.short	(.L_19 - .L_18)
.L_18:
        /*0004*/ 	.word	0x00000082


	//----- nvinfo : EIATTR_KPARAM_INFO
	.align		4
.L_19:
        /*0008*/ 	.byte	0x04, 0x17
        /*000a*/ 	.short	(.L_21 - .L_20)
.L_20:
        /*000c*/ 	.word	0x00000000
        /*0010*/ 	.short	0x0006
        /*0012*/ 	.short	0x0024
        /*0014*/ 	.byte	0x00, 0xf0, 0x11, 0x00


	//----- nvinfo : EIATTR_KPARAM_INFO
	.align		4
.L_21:
        /*0018*/ 	.byte	0x04, 0x17
        /*001a*/ 	.short	(.L_23 - .L_22)
.L_22:
        /*001c*/ 	.word	0x00000000
        /*0020*/ 	.short	0x0005
        /*0022*/ 	.short	0x0020
        /*0024*/ 	.byte	0x00, 0xf0, 0x11, 0x00


	//----- nvinfo : EIATTR_KPARAM_INFO
	.align		4
.L_23:
        /*0028*/ 	.byte	0x04, 0x17
        /*002a*/ 	.short	(.L_25 - .L_24)
.L_24:
        /*002c*/ 	.word	0x00000000
        /*0030*/ 	.short	0x0004
        /*0032*/ 	.short	0x001c
        /*0034*/ 	.byte	0x00, 0xf0, 0x11, 0x00


	//----- nvinfo : EIATTR_KPARAM_INFO
	.align		4
.L_25:
        /*0038*/ 	.byte	0x04, 0x17
        /*003a*/ 	.short	(.L_27 - .L_26)
.L_26:
        /*003c*/ 	.word	0x00000000
        /*0040*/ 	.short	0x0003
        /*0042*/ 	.short	0x0018
        /*0044*/ 	.byte	0x00, 0xf0, 0x11, 0x00


	//----- nvinfo : EIATTR_KPARAM_INFO
	.align		4
.L_27:
        /*0048*/ 	.byte	0x04, 0x17
        /*004a*/ 	.short	(.L_29 - .L_28)
.L_28:
        /*004c*/ 	.word	0x00000000
        /*0050*/ 	.short	0x0002
        /*0052*/ 	.short	0x0010
        /*0054*/ 	.byte	0x00, 0xf5, 0x21, 0x00


	//----- nvinfo : EIATTR_KPARAM_INFO
	.align		4
.L_29:
        /*0058*/ 	.byte	0x04, 0x17
        /*005a*/ 	.short	(.L_31 - .L_30)
.L_30:
        /*005c*/ 	.word	0x00000000
        /*0060*/ 	.short	0x0001
        /*0062*/ 	.short	0x0008
        /*0064*/ 	.byte	0x00, 0xf5, 0x21, 0x00


	//----- nvinfo : EIATTR_KPARAM_INFO
	.align		4
.L_31:
        /*0068*/ 	.byte	0x04, 0x17
        /*006a*/ 	.short	(.L_33 - .L_32)
.L_32:
        /*006c*/ 	.word	0x00000000
        /*0070*/ 	.short	0x0000
        /*0072*/ 	.short	0x0000
        /*0074*/ 	.byte	0x00, 0xf5, 0x21, 0x00


	//----- nvinfo : EIATTR_SPARSE_MMA_MASK
	.align		4
.L_33:
        /*0078*/ 	.byte	0x03, 0x50
        /*007a*/ 	.short	0x0000


	//----- nvinfo : EIATTR_MAXREG_COUNT
	.align		4
        /*007c*/ 	.byte	0x03, 0x1b
        /*007e*/ 	.short	0x00ff


	//----- nvinfo : EIATTR_MERCURY_ISA_VERSION
	.align		4
        /*0080*/ 	.byte	0x03, 0x5f
        /*0082*/ 	.short	0x0101


	//----- nvinfo : EIATTR_VRC_CTA_INIT_COUNT
	.align		4
        /*0084*/ 	.byte	0x02, 0x4a
	.zero		1
	.zero		1


	//----- nvinfo : EIATTR_EXIT_INSTR_OFFSETS
	.align		4
        /*0088*/ 	.byte	0x04, 0x1c
        /*008a*/ 	.short	(.L_35 - .L_34)


	//   ....[0]....
.L_34:
        /*008c*/ 	.word	0x000000e0


	//   ....[1]....
        /*0090*/ 	.word	0x00000a90


	//----- nvinfo : EIATTR_CBANK_PARAM_SIZE
	.align		4
.L_35:
        /*0094*/ 	.byte	0x03, 0x19
        /*0096*/ 	.short	0x0028


	//----- nvinfo : EIATTR_PARAM_CBANK
	.align		4
        /*0098*/ 	.byte	0x04, 0x0a
        /*009a*/ 	.short	(.L_37 - .L_36)
	.align		4
.L_36:
        /*009c*/ 	.word	index@(.nv.constant0._Z8multiplyIfEvPT_S1_S1_iiii)
        /*00a0*/ 	.short	0x0380
        /*00a2*/ 	.short	0x0028


	//----- nvinfo : EIATTR_SW_WAR
	.align		4
.L_37:
        /*00a4*/ 	.byte	0x04, 0x36
        /*00a6*/ 	.short	(.L_39 - .L_38)
.L_38:
        /*00a8*/ 	.word	0x00000008
.L_39:


//--------------------- .nv.info._Z3sumIfEvPT_S1_S1_iiii --------------------------
	.section	.nv.info._Z3sumIfEvPT_S1_S1_iiii,"",@"SHT_CUDA_INFO"
	.sectionflags	@""
	.align	4


	//----- nvinfo : EIATTR_CUDA_API_VERSION
	.align		4
        /*0000*/ 	.byte	0x04, 0x37
        /*0002*/ 	.short	(.L_41 - .L_40)
.L_40:
        /*0004*/ 	.word	0x00000082


	//----- nvinfo : EIATTR_KPARAM_INFO
	.align		4
.L_41:
        /*0008*/ 	.byte	0x04, 0x17
        /*000a*/ 	.short	(.L_43 - .L_42)
.L_42:
        /*000c*/ 	.word	0x00000000
        /*0010*/ 	.short	0x0006
        /*0012*/ 	.short	0x0024
        /*0014*/ 	.byte	0x00, 0xf0, 0x11, 0x00


	//----- nvinfo : EIATTR_KPARAM_INFO
	.align		4
.L_43:
        /*0018*/ 	.byte	0x04, 0x17
        /*001a*/ 	.short	(.L_45 - .L_44)
.L_44:
        /*001c*/ 	.word	0x00000000
        /*0020*/ 	.short	0x0005
        /*0022*/ 	.short	0x0020
        /*0024*/ 	.byte	0x00, 0xf0, 0x11, 0x00


	//----- nvinfo : EIATTR_KPARAM_INFO
	.align		4
.L_45:
        /*0028*/ 	.byte	0x04, 0x17
        /*002a*/ 	.short	(.L_47 - .L_46)
.L_46:
        /*002c*/ 	.word	0x00000000
        /*0030*/ 	.short	0x0004
        /*0032*/ 	.short	0x001c
        /*0034*/ 	.byte	0x00, 0xf0, 0x11, 0x00


	//----- nvinfo : EIATTR_KPARAM_INFO
	.align		4
.L_47:
        /*0038*/ 	.byte	0x04, 0x17
        /*003a*/ 	.short	(.L_49 - .L_48)
.L_48:
        /*003c*/ 	.word	0x00000000
        /*0040*/ 	.short	0x0003
        /*0042*/ 	.short	0x0018
        /*0044*/ 	.byte	0x00, 0xf0, 0x11, 0x00


	//----- nvinfo : EIATTR_KPARAM_INFO
	.align		4
.L_49:
        /*0048*/ 	.byte	0x04, 0x17
        /*004a*/ 	.short	(.L_51 - .L_50)
.L_50:
        /*004c*/ 	.word	0x00000000
        /*0050*/ 	.short	0x0002
        /*0052*/ 	.short	0x0010
        /*0054*/ 	.byte	0x00, 0xf5, 0x21, 0x00


	//----- nvinfo : EIATTR_KPARAM_INFO
	.align		4
.L_51:
        /*0058*/ 	.byte	0x04, 0x17
        /*005a*/ 	.short	(.L_53 - .L_52)
.L_52:
        /*005c*/ 	.word	0x00000000
        /*0060*/ 	.short	0x0001
        /*0062*/ 	.short	0x0008
        /*0064*/ 	.byte	0x00, 0xf5, 0x21, 0x00


	//----- nvinfo : EIATTR_KPARAM_INFO
	.align		4
.L_53:
        /*0068*/ 	.byte	0x04, 0x17
        /*006a*/ 	.short	(.L_55 - .L_54)
.L_54:
        /*006c*/ 	.word	0x00000000
        /*0070*/ 	.short	0x0000
        /*0072*/ 	.short	0x0000
        /*0074*/ 	.byte	0x00, 0xf5, 0x21, 0x00


	//----- nvinfo : EIATTR_SPARSE_MMA_MASK
	.align		4
.L_55:
        /*0078*/ 	.byte	0x03, 0x50
        /*007a*/ 	.short	0x0000


	//----- nvinfo : EIATTR_MAXREG_COUNT
	.align		4
        /*007c*/ 	.byte	0x03, 0x1b
        /*007e*/ 	.short	0x00ff


	//----- nvinfo : EIATTR_MERCURY_ISA_VERSION
	.align		4
        /*0080*/ 	.byte	0x03, 0x5f
        /*0082*/ 	.short	0x0101


	//----- nvinfo : EIATTR_VRC_CTA_INIT_COUNT
	.align		4
        /*0084*/ 	.byte	0x02, 0x4a
	.zero		1
	.zero		1


	//----- nvinfo : EIATTR_EXIT_INSTR_OFFSETS
	.align		4
        /*0088*/ 	.byte	0x04, 0x1c
        /*008a*/ 	.short	(.L_57 - .L_56)


	//   ....[0]....
.L_56:
        /*008c*/ 	.word	0x000000d0


	//   ....[1]....
        /*0090*/ 	.word	0x000001b0


	//----- nvinfo : EIATTR_CBANK_PARAM_SIZE
	.align		4
.L_57:
        /*0094*/ 	.byte	0x03, 0x19
        /*0096*/ 	.short	0x0028


	//----- nvinfo : EIATTR_PARAM_CBANK
	.align		4
        /*0098*/ 	.byte	0x04, 0x0a
        /*009a*/ 	.short	(.L_59 - .L_58)
	.align		4
.L_58:
        /*009c*/ 	.word	index@(.nv.constant0._Z3sumIfEvPT_S1_S1_iiii)
        /*00a0*/ 	.short	0x0380
        /*00a2*/ 	.short	0x0028


	//----- nvinfo : EIATTR_SW_WAR
	.align		4
.L_59:
        /*00a4*/ 	.byte	0x04, 0x36
        /*00a6*/ 	.short	(.L_61 - .L_60)
.L_60:
        /*00a8*/ 	.word	0x00000008
.L_61:


//--------------------- .nv.info._Z17is_orthogonal_intIfEvPT_Pbiiii --------------------------
	.section	.nv.info._Z17is_orthogonal_intIfEvPT_Pbiiii,"",@"SHT_CUDA_INFO"
	.sectionflags	@""
	.align	4


	//----- nvinfo : EIATTR_CUDA_API_VERSION
	.align		4
        /*0000*/ 	.byte	0x04, 0x37
        /*0002*/ 	.short	(.L_63 - .L_62)
.L_62:
        /*0004*/ 	.word	0x00000082


	//----- nvinfo : EIATTR_KPARAM_INFO
	.align		4
.L_63:
        /*0008*/ 	.byte	0x04, 0x17
        /*000a*/ 	.short	(.L_65 - .L_64)
.L_64:
        /*000c*/ 	.word	0x00000000
        /*0010*/ 	.short	0x0005
        /*0012*/ 	.short	0x001c
        /*0014*/ 	.byte	0x00, 0xf0, 0x11, 0x00


	//----- nvinfo : EIATTR_KPARAM_INFO
	.align		4
.L_65:
        /*0018*/ 	.byte	0x04, 0x17
        /*001a*/ 	.short	(.L_67 - .L_66)
.L_66:
        /*001c*/ 	.word	0x00000000
        /*0020*/ 	.short	0x0004
        /*0022*/ 	.short	0x0018
        /*0024*/ 	.byte	0x00, 0xf0, 0x11, 0x00


	//----- nvinfo : EIATTR_KPARAM_INFO
	.align		4
.L_67:
        /*0028*/ 	.byte	0x04, 0x17
        /*002a*/ 	.short	(.L_69 - .L_68)
.L_68:
        /*002c*/ 	.word	0x00000000
        /*0030*/ 	.short	0x0003
        /*0032*/ 	.short	0x0014
        /*0034*/ 	.byte	0x00, 0xf0, 0x11, 0x00


	//----- nvinfo : EIATTR_KPARAM_INFO
	.align		4
.L_69:
        /*0038*/ 	.byte	0x04, 0x17
        /*003a*/ 	.short	(.L_71 - .L_70)
.L_70:
        /*003c*/ 	.word	0x00000000
        /*0040*/ 	.short	0x0002
        /*0042*/ 	.short	0x0010
        /*0044*/ 	.byte	0x00, 0xf0, 0x11, 0x00


	//----- nvinfo : EIATTR_KPARAM_INFO
	.align		4
.L_71:
        /*0048*/ 	.byte	0x04, 0x17
        /*004a*/ 	.short	(.L_73 - .L_72)
.L_72:
        /*004c*/ 	.word	0x00000000
        /*0050*/ 	.short	0x0001
        /*0052*/ 	.short	0x0008
        /*0054*/ 	.byte	0x00, 0xf5, 0x21, 0x00


	//----- nvinfo : EIATTR_KPARAM_INFO
	.align		4
.L_73:
        /*0058*/ 	.byte	0x04, 0x17
        /*005a*/ 	.short	(.L_75 - .L_74)
.L_74:
        /*005c*/ 	.word	0x00000000
        /*0060*/ 	.short	0x0000
        /*0062*/ 	.short	0x0000
        /*0064*/ 	.byte	0x00, 0xf5, 0x21, 0x00


	//----- nvinfo : EIATTR_SPARSE_MMA_MASK
	.align		4
.L_75:
        /*0068*/ 	.byte	0x03, 0x50
        /*006a*/ 	.short	0x0000


	//----- nvinfo : EIATTR_MAXREG_COUNT
	.align		4
        /*006c*/ 	.byte	0x03, 0x1b
        /*006e*/ 	.short	0x00ff


	//----- nvinfo : EIATTR_MERCURY_ISA_VERSION
	.align		4
        /*0070*/ 	.byte	0x03, 0x5f
        /*0072*/ 	.short	0x0101


	//----- nvinfo : EIATTR_VRC_CTA_INIT_COUNT
	.align		4
        /*0074*/ 	.byte	0x02, 0x4a
	.zero		1
	.zero		1


	//----- nvinfo : EIATTR_EXIT_INSTR_OFFSETS
	.align		4
        /*0078*/ 	.byte	0x04, 0x1c
        /*007a*/ 	.short	(.L_77 - .L_76)


	//   ....[0]....
.L_76:
        /*007c*/ 	.word	0x000000d0


	//   ....[1]....
        /*0080*/ 	.word	0x00000270


	//   ....[2]....
        /*0084*/ 	.word	0x000002b0


	//----- nvinfo : EIATTR_CRS_STACK_SIZE
	.align		4
.L_77:
        /*0088*/ 	.byte	0x04, 0x1e
        /*008a*/ 	.short	(.L_79 - .L_78)
.L_78:
        /*008c*/ 	.word	0x00000000


	//----- nvinfo : EIATTR_CBANK_PARAM_SIZE
	.align		4
.L_79:
        /*0090*/ 	.byte	0x03, 0x19
        /*0092*/ 	.short	0x0020


	//----- nvinfo : EIATTR_PARAM_CBANK
	.align		4
        /*0094*/ 	.byte	0x04, 0x0a
        /*0096*/ 	.short	(.L_81 - .L_80)
	.align		4
.L_80:
        /*0098*/ 	.word	index@(.nv.constant0._Z17is_orthogonal_intIfEvPT_Pbiiii)
        /*009c*/ 	.short	0x0380
        /*009e*/ 	.short	0x0020


	//----- nvinfo : EIATTR_SW_WAR
	.align		4
.L_81:
        /*00a0*/ 	.byte	0x04, 0x36
        /*00a2*/ 	.short	(.L_83 - .L_82)
.L_82:
        /*00a4*/ 	.word	0x00000008
.L_83:


//--------------------- .nv.callgraph             --------------------------
	.section	.nv.callgraph,"",@"SHT_CUDA_CALLGRAPH"
	.align	4
	.sectionentsize	8
	.align		4
        /*0000*/ 	.word	0x00000000
	.align		4
        /*0004*/ 	.word	0xffffffff
	.align		4
        /*0008*/ 	.word	0x00000000
	.align		4
        /*000c*/ 	.word	0xfffffffe
	.align		4
        /*0010*/ 	.word	0x00000000
	.align		4
        /*0014*/ 	.word	0xfffffffd
	.align		4
        /*0018*/ 	.word	0x00000000
	.align		4
        /*001c*/ 	.word	0xfffffffc


//--------------------- .text._Z8multiplyIfEvPT_S1_S1_iiii --------------------------
	.section	.text._Z8multiplyIfEvPT_S1_S1_iiii,"ax",@progbits
	.align	128
        .global         _Z8multiplyIfEvPT_S1_S1_iiii
        .type           _Z8multiplyIfEvPT_S1_S1_iiii,@function
        .size           _Z8multiplyIfEvPT_S1_S1_iiii,(.L_x_9 - _Z8multiplyIfEvPT_S1_S1_iiii)
        .other          _Z8multiplyIfEvPT_S1_S1_iiii,@"STO_CUDA_ENTRY STV_DEFAULT"
_Z8multiplyIfEvPT_S1_S1_iiii:
.text._Z8multiplyIfEvPT_S1_S1_iiii:
[----:B------:R-:W-:Y:S01]  /*0000*/  LDC R1, c[0x0][0x37c] ;  /* 0x0000df00ff017b82 */ /* 0x000fe20000000800 */
[----:B------:R-:W0:Y:S07]  /*0010*/  S2R R7, SR_TID.Y ;  /* 0x0000000000077919 */ /* 0x000e2e0000002200 */
[----:B------:R-:W1:Y:S01]  /*0020*/  S2UR UR5, SR_CTAID.Y ;  /* 0x00000000000579c3 */ /* 0x000e620000002600 */
[----:B------:R-:W2:Y:S01]  /*0030*/  LDCU UR6, c[0x0][0x360] ;  /* 0x00006c00ff0677ac */ /* 0x000ea20008000800 */
[----:B------:R-:W2:Y:S01]  /*0040*/  S2R R2, SR_CTAID.X ;  /* 0x0000000000027919 */ /* 0x000ea20000002500 */
[----:B------:R-:W1:Y:S01]  /*0050*/  LDCU UR4, c[0x0][0x364] ;  /* 0x00006c80ff0477ac */ /* 0x000e620008000800 */
[----:B------:R-:W2:Y:S04]  /*0060*/  S2R R5, SR_TID.X ;  /* 0x0000000000057919 */ /* 0x000ea80000002100 */
[----:B------:R-:W3:Y:S01]  /*0070*/  LDC R0, c[0x0][0x3a4] ;  /* 0x0000e900ff007b82 */ /* 0x000ee20000000800 */
[----:B------:R-:W4:Y:S01]  /*0080*/  LDCU UR8, c[0x0][0x398] ;  /* 0x00007300ff0877ac */ /* 0x000f220008000800 */
[----:B-1----:R-:W-:-:S06]  /*0090*/  UIMAD UR4, UR4, UR5, URZ ;  /* 0x00000005040472a4 */ /* 0x002fcc000f8e02ff */
[----:B0-----:R-:W-:-:S04]  /*00a0*/  IADD3 R3, PT, PT, R7, UR4, RZ ;  /* 0x0000000407037c10 */ /* 0x001fc8000fffe0ff */
[----:B---3--:R-:W-:Y:S01]  /*00b0*/  ISETP.GE.U32.AND P0, PT, R3, R0, PT ;  /* 0x000000000300720c */ /* 0x008fe20003f06070 */
[----:B--2---:R-:W-:-:S05]  /*00c0*/  IMAD R2, R2, UR6, R5 ;  /* 0x0000000602027c24 */ /* 0x004fca000f8e0205 */
[----:B----4-:R-:W-:-:S13]  /*00d0*/  ISETP.GE.U32.OR P0, PT, R2, UR8, P0 ;  /* 0x0000000802007c0c */ /* 0x010fda0008706470 */
[----:B------:R-:W-:Y:S05]  /*00e0*/  @P0 EXIT ;  /* 0x000000000000094d */ /* 0x000fea0003800000 */
[----:B------:R-:W0:Y:S01]  /*00f0*/  LDC R5, c[0x0][0x39c] ;  /* 0x0000e700ff057b82 */ /* 0x000e220000000800 */
[----:B------:R-:W1:Y:S01]  /*0100*/  LDCU.64 UR6, c[0x0][0x358] ;  /* 0x00006b00ff0677ac */ /* 0x000e620008000a00 */
[----:B------:R-:W-:Y:S01]  /*0110*/  HFMA2 R12, -RZ, RZ, 0, 0 ;  /* 0x00000000ff0c7431 */ /* 0x000fe200000001ff */
[----:B0-----:R-:W-:-:S13]  /*0120*/  ISETP.GE.AND P0, PT, R5, 0x1, PT ;  /* 0x000000010500780c */ /* 0x001fda0003f06270 */
[----:B-1----:R-:W-:Y:S05]  /*0130*/  @!P0 BRA `(.L_x_0) ;  /* 0x0000000800448947 */ /* 0x002fea0003800000 */
[C---:B------:R-:W-:Y:S02]  /*0140*/  ISETP.GE.U32.AND P1, PT, R5.reuse, 0x8, PT ;  /* 0x000000080500780c */ /* 0x040fe40003f26070 */
[----:B------:R-:W-:Y:S02]  /*0150*/  LOP3.LUT R4, R5, 0x7, RZ, 0xc0, !PT ;  /* 0x0000000705047812 */ /* 0x000fe400078ec0ff */
[----:B------:R-:W-:Y:S02]  /*0160*/  MOV R12, RZ ;  /* 0x000000ff000c7202 */ /* 0x000fe40000000f00 */
[----:B------:R-:W-:Y:S02]  /*0170*/  ISETP.NE.AND P0, PT, R4, RZ, PT ;  /* 0x000000ff0400720c */ /* 0x000fe40003f05270 */
[----:B------:R-:W-:-:S05]  /*0180*/  MOV R6, RZ ;  /* 0x000000ff00067202 */ /* 0x000fca0000000f00 */
[----:B------:R-:W-:Y:S06]  /*0190*/  @!P1 BRA `(.L_x_1) ;  /* 0x0000000400249947 */ /* 0x000fec0003800000 */
[----:B------:R-:W-:Y:S01]  /*01a0*/  LOP3.LUT R6, R5, 0x7ffffff8, RZ, 0xc0, !PT ;  /* 0x7ffffff805067812 */ /* 0x000fe200078ec0ff */
[C---:B------:R-:W-:Y:S01]  /*01b0*/  IMAD R11, R0.reuse, 0x3, R3 ;  /* 0x00000003000b7824 */ /* 0x040fe200078e0203 */
[C---:B------:R-:W-:Y:S01]  /*01c0*/  IADD3 R7, PT, PT, R0.reuse, UR4, R7 ;  /* 0x0000000400077c10 */ /* 0x040fe2000fffe007 */
[C-C-:B------:R-:W-:Y:S01]  /*01d0*/  IMAD R15, R0.reuse, 0x5, R3.reuse ;  /* 0x00000005000f7824 */ /* 0x140fe200078e0203 */
[CC--:B------:R-:W-:Y:S01]  /*01e0*/  LEA R9, R0.reuse, R3.reuse, 0x1 ;  /* 0x0000000300097211 */ /* 0x0c0fe200078e08ff */
[C-C-:B------:R-:W-:Y:S01]  /*01f0*/  IMAD R25, R0.reuse, 0x6, R3.reuse ;  /* 0x0000000600197824 */ /* 0x140fe200078e0203 */
[C---:B------:R-:W-:Y:S01]  /*0200*/  LEA R13, R0.reuse, R3, 0x2 ;  /* 0x00000003000d7211 */ /* 0x040fe200078e10ff */
[----:B------:R-:W-:Y:S01]  /*0210*/  IMAD R27, R0, 0x7, R3 ;  /* 0x00000007001b7824 */ /* 0x000fe200078e0203 */
[----:B------:R-:W-:Y:S01]  /*0220*/  MOV R12, RZ ;  /* 0x000000ff000c7202 */ /* 0x000fe20000000f00 */
[----:B------:R-:W-:Y:S01]  /*0230*/  IMAD R8, R2, R5, 0x3 ;  /* 0x0000000302087424 */ /* 0x000fe200078e0205 */
[----:B------:R-:W-:-:S02]  /*0240*/  MOV R29, R3 ;  /* 0x00000003001d7202 */ /* 0x000fc40000000f00 */
[----:B------:R-:W-:-:S07]  /*0250*/  IADD3 R10, PT, PT, -R6, RZ, RZ ;  /* 0x000000ff060a7210 */ /* 0x000fce0007ffe1ff */
.L_x_2:
[----:B------:R-:W0:Y:S01]  /*0260*/  LDC.64 R20, c[0x0][0x380] ;  /* 0x0000e000ff147b82 */ /* 0x000e220000000a00 */
[----:B------:R-:W-:-:S07]  /*0270*/  IADD3 R23, PT, PT, R8, -0x3, RZ ;  /* 0xfffffffd08177810 */ /* 0x000fce0007ffe0ff */
[----:B------:R-:W1:Y:S01]  /*0280*/  LDC.64 R16, c[0x0][0x388] ;  /* 0x0000e200ff107b82 */ /* 0x000e620000000a00 */
[----:B0-----:R-:W-:-:S06]  /*0290*/  IMAD.WIDE.U32 R22, R23, 0x4, R20 ;  /* 0x0000000417167825 */ /* 0x001fcc00078e0014 */
[----:B------:R-:W2:Y:S01]  /*02a0*/  LDG.E R23, desc[UR6][R22.64] ;  /* 0x0000000616177981 */ /* 0x000ea2000c1e1900 */
[----:B-1----:R-:W-:-:S06]  /*02b0*/  IMAD.WIDE.U32 R18, R29, 0x4, R16 ;  /* 0x000000041d127825 */ /* 0x002fcc00078e0010 */
[----:B------:R-:W2:Y:S01]  /*02c0*/  LDG.E R18, desc[UR6][R18.64] ;  /* 0x0000000612127981 */ /* 0x000ea2000c1e1900 */
[C---:B------:R-:W-:Y:S02]  /*02d0*/  IADD3 R14, PT, PT, R8.reuse, -0x2, RZ ;  /* 0xfffffffe080e7810 */ /* 0x040fe40007ffe0ff */
[----:B------:R-:W-:Y:S01]  /*02e0*/  IADD3 R24, PT, PT, R8, -0x1, RZ ;  /* 0xffffffff08187810 */ /* 0x000fe20007ffe0ff */
[----:B--2---:R-:W-:Y:S02]  /*02f0*/  FFMA R12, R23, R18, R12 ;  /* 0x00000012170c7223 */ /* 0x004fe4000000000c */
[----:B------:R-:W-:-:S04]  /*0300*/  IMAD.WIDE.U32 R18, R14, 0x4, R20 ;  /* 0x000000040e127825 */ /* 0x000fc800078e0014 */
[----:B------:R-:W-:Y:S01]  /*0310*/  IMAD.WIDE.U32 R22, R7, 0x4, R16 ;  /* 0x0000000407167825 */ /* 0x000fe200078e0010 */
[----:B------:R0:W2:Y:S04]  /*0320*/  LDG.E R14, desc[UR6][R18.64] ;  /* 0x00000006120e7981 */ /* 0x0000a8000c1e1900 */
[----:B------:R1:W2:Y:S01]  /*0330*/  LDG.E R26, desc[UR6][R22.64] ;  /* 0x00000006161a7981 */ /* 0x0002a2000c1e1900 */
[----:B0-----:R-:W-:-:S04]  /*0340*/  IMAD.WIDE.U32 R18, R24, 0x4, R20 ;  /* 0x0000000418127825 */ /* 0x001fc800078e0014 */
[----:B-1----:R-:W-:Y:S01]  /*0350*/  IMAD.WIDE.U32 R22, R9, 0x4, R16 ;  /* 0x0000000409167825 */ /* 0x002fe200078e0010 */
[----:B------:R0:W3:Y:S04]  /*0360*/  LDG.E R24, desc[UR6][R18.64] ;  /* 0x0000000612187981 */ /* 0x0000e8000c1e1900 */
[----:B------:R1:W3:Y:S01]  /*0370*/  LDG.E R28, desc[UR6][R22.64] ;  /* 0x00000006161c7981 */ /* 0x0002e2000c1e1900 */
[----:B0-----:R-:W-:-:S04]  /*0380*/  IMAD.WIDE.U32 R18, R8, 0x4, R20 ;  /* 0x0000000408127825 */ /* 0x001fc800078e0014 */
[----:B-1----:R-:W-:-:S04]  /*0390*/  IMAD.WIDE.U32 R22, R11, 0x4, R16 ;  /* 0x000000040b167825 */ /* 0x002fc800078e0010 */
[----:B--2---:R-:W-:Y:S02]  /*03a0*/  FFMA R12, R14, R26, R12 ;  /* 0x0000001a0e0c7223 */ /* 0x004fe4000000000c */
[----:B------:R-:W2:Y:S04]  /*03b0*/  LDG.E R14, desc[UR6][R18.64] ;  /* 0x00000006120e7981 */ /* 0x000ea8000c1e1900 */
[----:B------:R0:W2:Y:S01]  /*03c0*/  LDG.E R26, desc[UR6][R22.64] ;  /* 0x00000006161a7981 */ /* 0x0000a2000c1e1900 */
[----:B---3--:R-:W-:Y:S01]  /*03d0*/  FFMA R12, R24, R28, R12 ;  /* 0x0000001c180c7223 */ /* 0x008fe2000000000c */
[----:B------:R-:W-:Y:S01]  /*03e0*/  IADD3 R24, PT, PT, R8, 0x1, RZ ;  /* 0x0000000108187810 */ /* 0x000fe20007ffe0ff */
[----:B0-----:R-:W-:-:S04]  /*03f0*/  IMAD.WIDE.U32 R22, R13, 0x4, R16 ;  /* 0x000000040d167825 */ /* 0x001fc800078e0010 */
[----:B------:R-:W-:Y:S01]  /*0400*/  IMAD.WIDE.U32 R18, R24, 0x4, R20 ;  /* 0x0000000418127825 */ /* 0x000fe200078e0014 */
[----:B------:R-:W3:Y:S04]  /*0410*/  LDG.E R28, desc[UR6][R22.64] ;  /* 0x00000006161c7981 */ /* 0x000ee8000c1e1900 */
[----:B------:R0:W3:Y:S01]  /*0420*/  LDG.E R24, desc[UR6][R18.64] ;  /* 0x0000000612187981 */ /* 0x0000e2000c1e1900 */
[----:B--2---:R-:W-:Y:S01]  /*0430*/  FFMA R12, R14, R26, R12 ;  /* 0x0000001a0e0c7223 */ /* 0x004fe2000000000c */
[C---:B------:R-:W-:Y:S02]  /*0440*/  IADD3 R26, PT, PT, R8.reuse, 0x3, RZ ;  /* 0x00000003081a7810 */ /* 0x040fe40007ffe0ff */
[----:B------:R-:W-:-:S03]  /*0450*/  IADD3 R14, PT, PT, R8, 0x2, RZ ;  /* 0x00000002080e7810 */ /* 0x000fc60007ffe0ff */
[----:B0-----:R-:W-:Y:S01]  /*0460*/  IMAD.WIDE.U32 R18, R26, 0x4, R20 ;  /* 0x000000041a127825 */ /* 0x001fe200078e0014 */
[----:B------:R-:W-:-:S03]  /*0470*/  IADD3 R26, PT, PT, R8, 0x4, RZ ;  /* 0x00000004081a7810 */ /* 0x000fc60007ffe0ff */
[--C-:B------:R-:W-:Y:S02]  /*0480*/  IMAD.WIDE.U32 R22, R14, 0x4, R20.reuse ;  /* 0x000000040e167825 */ /* 0x100fe400078e0014 */
[----:B------:R0:W2:Y:S02]  /*0490*/  LDG.E R14, desc[UR6][R18.64] ;  /* 0x00000006120e7981 */ /* 0x0000a4000c1e1900 */
[----:B------:R-:W-:-:S04]  /*04a0*/  IMAD.WIDE.U32 R20, R26, 0x4, R20 ;  /* 0x000000041a147825 */ /* 0x000fc800078e0014 */
[----:B---3--:R-:W-:Y:S02]  /*04b0*/  FFMA R12, R24, R28, R12 ;  /* 0x0000001c180c7223 */ /* 0x008fe4000000000c */
[----:B------:R-:W3:Y:S01]  /*04c0*/  LDG.E R21, desc[UR6][R20.64] ;  /* 0x0000000614157981 */ /* 0x000ee2000c1e1900 */
[----:B0-----:R-:W-:-:S03]  /*04d0*/  IMAD.WIDE.U32 R18, R15, 0x4, R16 ;  /* 0x000000040f127825 */ /* 0x001fc600078e0010 */
[----:B------:R0:W4:Y:S04]  /*04e0*/  LDG.E R24, desc[UR6][R22.64] ;  /* 0x0000000616187981 */ /* 0x000128000c1e1900 */
[----:B------:R-:W4:Y:S01]  /*04f0*/  LDG.E R26, desc[UR6][R18.64] ;  /* 0x00000006121a7981 */ /* 0x000f22000c1e1900 */
[----:B0-----:R-:W-:-:S04]  /*0500*/  IMAD.WIDE.U32 R22, R25, 0x4, R16 ;  /* 0x0000000419167825 */ /* 0x001fc800078e0010 */
[----:B------:R-:W-:Y:S01]  /*0510*/  IMAD.WIDE.U32 R16, R27, 0x4, R16 ;  /* 0x000000041b107825 */ /* 0x000fe200078e0010 */
[----:B------:R-:W2:Y:S05]  /*0520*/  LDG.E R28, desc[UR6][R22.64] ;  /* 0x00000006161c7981 */ /* 0x000eaa000c1e1900 */
[----:B------:R-:W3:Y:S01]  /*0530*/  LDG.E R16, desc[UR6][R16.64] ;  /* 0x0000000610107981 */ /* 0x000ee2000c1e1900 */
[----:B------:R-:W-:-:S04]  /*0540*/  IADD3 R10, PT, PT, R10, 0x8, RZ ;  /* 0x000000080a0a7810 */ /* 0x000fc80007ffe0ff */
[----:B------:R-:W-:Y:S02]  /*0550*/  ISETP.NE.AND P1, PT, R10, RZ, PT ;  /* 0x000000ff0a00720c */ /* 0x000fe40003f25270 */
[----:B------:R-:W-:Y:S02]  /*0560*/  IADD3 R8, PT, PT, R8, 0x8, RZ ;  /* 0x0000000808087810 */ /* 0x000fe40007ffe0ff */
[C---:B------:R-:W-:Y:S02]  /*0570*/  LEA R7, R0.reuse, R7, 0x3 ;  /* 0x0000000700077211 */ /* 0x040fe400078e18ff */
[C---:B------:R-:W-:Y:S02]  /*0580*/  LEA R9, R0.reuse, R9, 0x3 ;  /* 0x0000000900097211 */ /* 0x040fe400078e18ff */
[C---:B------:R-:W-:Y:S02]  /*0590*/  LEA R11, R0.reuse, R11, 0x3 ;  /* 0x0000000b000b7211 */ /* 0x040fe400078e18ff */
[----:B------:R-:W-:-:S02]  /*05a0*/  LEA R13, R0, R13, 0x3 ;  /* 0x0000000d000d7211 */ /* 0x000fc400078e18ff */
[C---:B------:R-:W-:Y:S02]  /*05b0*/  LEA R15, R0.reuse, R15, 0x3 ;  /* 0x0000000f000f7211 */ /* 0x040fe400078e18ff */
[C---:B------:R-:W-:Y:S02]  /*05c0*/  LEA R25, R0.reuse, R25, 0x3 ;  /* 0x0000001900197211 */ /* 0x040fe400078e18ff */
[C---:B------:R-:W-:Y:S02]  /*05d0*/  LEA R27, R0.reuse, R27, 0x3 ;  /* 0x0000001b001b7211 */ /* 0x040fe400078e18ff */
[----:B------:R-:W-:Y:S01]  /*05e0*/  LEA R29, R0, R29, 0x3 ;  /* 0x0000001d001d7211 */ /* 0x000fe200078e18ff */
[----:B----4-:R-:W-:-:S04]  /*05f0*/  FFMA R12, R24, R26, R12 ;  /* 0x0000001a180c7223 */ /* 0x010fc8000000000c */
[----:B--2---:R-:W-:-:S04]  /*0600*/  FFMA R12, R14, R28, R12 ;  /* 0x0000001c0e0c7223 */ /* 0x004fc8000000000c */
[----:B---3--:R-:W-:Y:S01]  /*0610*/  FFMA R12, R21, R16, R12 ;  /* 0x00000010150c7223 */ /* 0x008fe2000000000c */
[----:B------:R-:W-:Y:S06]  /*0620*/  @P1 BRA `(.L_x_2) ;  /* 0xfffffffc000c1947 */ /* 0x000fec000383ffff */
.L_x_1:
[----:B------:R-:W-:Y:S05]  /*0630*/  @!P0 BRA `(.L_x_0) ;  /* 0x0000000400048947 */ /* 0x000fea0003800000 */
[----:B------:R-:W-:Y:S02]  /*0640*/  ISETP.GE.U32.AND P0, PT, R4, 0x4, PT ;  /* 0x000000040400780c */ /* 0x000fe40003f06070 */
[----:B------:R-:W-:-:S04]  /*0650*/  LOP3.LUT R13, R5, 0x3, RZ, 0xc0, !PT ;  /* 0x00000003050d7812 */ /* 0x000fc800078ec0ff */
[----:B------:R-:W-:-:S07]  /*0660*/  ISETP.NE.AND P1, PT, R13, RZ, PT ;  /* 0x000000ff0d00720c */ /* 0x000fce0003f25270 */
[----:B------:R-:W-:Y:S06]  /*0670*/  @!P0 BRA `(.L_x_3) ;  /* 0x00000000007c8947 */ /* 0x000fec0003800000 */
[----:B------:R-:W0:Y:S01]  /*0680*/  LDC.64 R8, c[0x0][0x388] ;  /* 0x0000e200ff087b82 */ /* 0x000e220000000a00 */
[----:B------:R-:W-:Y:S02]  /*0690*/  IMAD R15, R2, R5, R6 ;  /* 0x00000005020f7224 */ /* 0x000fe400078e0206 */
[----:B------:R-:W-:-:S03]  /*06a0*/  IMAD R17, R6, R0, R3 ;  /* 0x0000000006117224 */ /* 0x000fc600078e0203 */
[C---:B------:R-:W-:Y:S02]  /*06b0*/  IADD3 R23, PT, PT, R15.reuse, 0x1, RZ ;  /* 0x000000010f177810 */ /* 0x040fe40007ffe0ff */
[----:B------:R-:W1:Y:S01]  /*06c0*/  LDC.64 R10, c[0x0][0x380] ;  /* 0x0000e000ff0a7b82 */ /* 0x000e620000000a00 */
[C---:B------:R-:W-:Y:S02]  /*06d0*/  IADD3 R27, PT, PT, R15.reuse, 0x2, RZ ;  /* 0x000000020f1b7810 */ /* 0x040fe40007ffe0ff */
[----:B------:R-:W-:Y:S01]  /*06e0*/  IADD3 R4, PT, PT, R15, 0x3, RZ ;  /* 0x000000030f047810 */ /* 0x000fe20007ffe0ff */
[C---:B0-----:R-:W-:Y:S01]  /*06f0*/  IMAD.WIDE.U32 R20, R17.reuse, 0x4, R8 ;  /* 0x0000000411147825 */ /* 0x041fe200078e0008 */
[----:B------:R-:W-:-:S04]  /*0700*/  IADD3 R17, PT, PT, R17, R0, RZ ;  /* 0x0000000011117210 */ /* 0x000fc80007ffe0ff */
[-C--:B------:R-:W-:Y:S01]  /*0710*/  IADD3 R29, PT, PT, R17, R0.reuse, RZ ;  /* 0x00000000111d7210 */ /* 0x080fe20007ffe0ff */
[--C-:B-1----:R-:W-:Y:S01]  /*0720*/  IMAD.WIDE.U32 R24, R15, 0x4, R10.reuse ;  /* 0x000000040f187825 */ /* 0x102fe200078e000a */
[----:B------:R-:W2:Y:S03]  /*0730*/  LDG.E R20, desc[UR6][R20.64] ;  /* 0x0000000614147981 */ /* 0x000ea6000c1e1900 */
[----:B------:R-:W-:Y:S01]  /*0740*/  IMAD.WIDE.U32 R22, R23, 0x4, R10 ;  /* 0x0000000417167825 */ /* 0x000fe200078e000a */
[----:B------:R-:W2:Y:S03]  /*0750*/  LDG.E R7, desc[UR6][R24.64] ;  /* 0x0000000618077981 */ /* 0x000ea6000c1e1900 */
[----:B------:R-:W-:Y:S02]  /*0760*/  IMAD.WIDE.U32 R18, R17, 0x4, R8 ;  /* 0x0000000411127825 */ /* 0x000fe400078e0008 */
[----:B------:R-:W3:Y:S02]  /*0770*/  LDG.E R22, desc[UR6][R22.64] ;  /* 0x0000000616167981 */ /* 0x000ee4000c1e1900 */
[----:B------:R-:W-:Y:S01]  /*0780*/  IMAD.WIDE.U32 R14, R27, 0x4, R10 ;  /* 0x000000041b0e7825 */ /* 0x000fe200078e000a */
[C---:B------:R-:W-:Y:S01]  /*0790*/  IADD3 R27, PT, PT, R29.reuse, R0, RZ ;  /* 0x000000001d1b7210 */ /* 0x040fe20007ffe0ff */
[----:B------:R-:W3:Y:S02]  /*07a0*/  LDG.E R19, desc[UR6][R18.64] ;  /* 0x0000000612137981 */ /* 0x000ee4000c1e1900 */
[----:B------:R-:W-:-:S02]  /*07b0*/  IMAD.WIDE.U32 R16, R29, 0x4, R8 ;  /* 0x000000041d107825 */ /* 0x000fc400078e0008 */
[----:B------:R-:W4:Y:S02]  /*07c0*/  LDG.E R14, desc[UR6][R14.64] ;  /* 0x000000060e0e7981 */ /* 0x000f24000c1e1900 */
[----:B------:R-:W-:Y:S02]  /*07d0*/  IMAD.WIDE.U32 R10, R4, 0x4, R10 ;  /* 0x00000004040a7825 */ /* 0x000fe400078e000a */
[----:B------:R-:W4:Y:S02]  /*07e0*/  LDG.E R16, desc[UR6][R16.64] ;  /* 0x0000000610107981 */ /* 0x000f24000c1e1900 */
[----:B------:R-:W-:Y:S02]  /*07f0*/  IMAD.WIDE.U32 R8, R27, 0x4, R8 ;  /* 0x000000041b087825 */ /* 0x000fe400078e0008 */
[----:B------:R-:W5:Y:S04]  /*0800*/  LDG.E R10, desc[UR6][R10.64] ;  /* 0x000000060a0a7981 */ /* 0x000f68000c1e1900 */
[----:B------:R-:W5:Y:S01]  /*0810*/  LDG.E R8, desc[UR6][R8.64] ;  /* 0x0000000608087981 */ /* 0x000f62000c1e1900 */
[----:B------:R-:W-:Y:S01]  /*0820*/  IADD3 R6, PT, PT, R6, 0x4, RZ ;  /* 0x0000000406067810 */ /* 0x000fe20007ffe0ff */
[----:B--2---:R-:W-:-:S04]  /*0830*/  FFMA R7, R7, R20, R12 ;  /* 0x0000001407077223 */ /* 0x004fc8000000000c */
[----:B---3--:R-:W-:-:S04]  /*0840*/  FFMA R7, R22, R19, R7 ;  /* 0x0000001316077223 */ /* 0x008fc80000000007 */
[----:B----4-:R-:W-:-:S04]  /*0850*/  FFMA R7, R14, R16, R7 ;  /* 0x000000100e077223 */ /* 0x010fc80000000007 */
[----:B-----5:R-:W-:-:S07]  /*0860*/  FFMA R12, R10, R8, R7 ;  /* 0x000000080a0c7223 */ /* 0x020fce0000000007 */
.L_x_3:
[----:B------:R-:W-:Y:S05]  /*0870*/  @!P1 BRA `(.L_x_0) ;  /* 0x0000000000749947 */ /* 0x000fea0003800000 */
[----:B------:R-:W0:Y:S01]  /*0880*/  LDC.64 R16, c[0x0][0x380] ;  /* 0x0000e000ff107b82 */ /* 0x000e220000000a00 */
[----:B------:R-:W-:Y:S02]  /*0890*/  ISETP.NE.AND P0, PT, R13, 0x1, PT ;  /* 0x000000010d00780c */ /* 0x000fe40003f05270 */
[----:B------:R-:W-:-:S04]  /*08a0*/  LOP3.LUT R4, R5, 0x1, RZ, 0xc0, !PT ;  /* 0x0000000105047812 */ /* 0x000fc800078ec0ff */
[----:B------:R-:W-:Y:S01]  /*08b0*/  ISETP.NE.U32.AND P1, PT, R4, 0x1, PT ;  /* 0x000000010400780c */ /* 0x000fe20003f25070 */
[----:B------:R-:W1:Y:S06]  /*08c0*/  LDC.64 R18, c[0x0][0x388] ;  /* 0x0000e200ff127b82 */ /* 0x000e6c0000000a00 */
[----:B------:R-:W-:Y:S02]  /*08d0*/  @P0 IMAD R21, R2, R5, R6 ;  /* 0x0000000502150224 */ /* 0x000fe400078e0206 */
[----:B------:R-:W2:Y:S01]  /*08e0*/  LDC.64 R10, c[0x0][0x380] ;  /* 0x0000e000ff0a7b82 */ /* 0x000ea20000000a00 */
[C---:B------:R-:W-:Y:S01]  /*08f0*/  @P0 IMAD R15, R6.reuse, R0, R3 ;  /* 0x00000000060f0224 */ /* 0x040fe200078e0203 */
[----:B------:R-:W-:-:S02]  /*0900*/  @P0 IADD3 R6, PT, PT, R6, 0x2, RZ ;  /* 0x0000000206060810 */ /* 0x000fc40007ffe0ff */
[----:B------:R-:W-:Y:S02]  /*0910*/  @P0 IADD3 R7, PT, PT, R21, 0x1, RZ ;  /* 0x0000000115070810 */ /* 0x000fe40007ffe0ff */
[----:B------:R-:W-:Y:S01]  /*0920*/  @P0 IADD3 R13, PT, PT, R15, R0, RZ ;  /* 0x000000000f0d0210 */ /* 0x000fe20007ffe0ff */
[----:B------:R-:W-:Y:S01]  /*0930*/  @!P1 IMAD R5, R2, R5, R6 ;  /* 0x0000000502059224 */ /* 0x000fe200078e0206 */
[----:B------:R-:W3:Y:S01]  /*0940*/  LDC.64 R8, c[0x0][0x388] ;  /* 0x0000e200ff087b82 */ /* 0x000ee20000000a00 */
[----:B0-----:R-:W-:-:S04]  /*0950*/  @P0 IMAD.WIDE.U32 R20, R21, 0x4, R16 ;  /* 0x0000000415140825 */ /* 0x001fc800078e0010 */
[----:B------:R-:W-:Y:S02]  /*0960*/  @P0 IMAD.WIDE.U32 R16, R7, 0x4, R16 ;  /* 0x0000000407100825 */ /* 0x000fe400078e0010 */
[----:B------:R-:W4:Y:S02]  /*0970*/  @P0 LDG.E R21, desc[UR6][R20.64] ;  /* 0x0000000614150981 */ /* 0x000f24000c1e1900 */
[----:B-1----:R-:W-:Y:S02]  /*0980*/  @P0 IMAD.WIDE.U32 R14, R15, 0x4, R18 ;  /* 0x000000040f0e0825 */ /* 0x002fe400078e0012 */
[----:B------:R-:W5:Y:S02]  /*0990*/  @P0 LDG.E R17, desc[UR6][R16.64] ;  /* 0x0000000610110981 */ /* 0x000f64000c1e1900 */
[----:B------:R-:W-:Y:S02]  /*09a0*/  @!P1 IMAD R7, R6, R0, R3 ;  /* 0x0000000006079224 */ /* 0x000fe400078e0203 */
[----:B------:R-:W-:Y:S01]  /*09b0*/  @P0 IMAD.WIDE.U32 R18, R13, 0x4, R18 ;  /* 0x000000040d120825 */ /* 0x000fe200078e0012 */
[----:B------:R-:W4:Y:S03]  /*09c0*/  @P0 LDG.E R14, desc[UR6][R14.64] ;  /* 0x000000060e0e0981 */ /* 0x000f26000c1e1900 */
[----:B--2---:R-:W-:-:S02]  /*09d0*/  @!P1 IMAD.WIDE.U32 R10, R5, 0x4, R10 ;  /* 0x00000004050a9825 */ /* 0x004fc400078e000a */
[----:B------:R-:W5:Y:S02]  /*09e0*/  @P0 LDG.E R18, desc[UR6][R18.64] ;  /* 0x0000000612120981 */ /* 0x000f64000c1e1900 */
[----:B---3--:R-:W-:Y:S02]  /*09f0*/  @!P1 IMAD.WIDE.U32 R8, R7, 0x4, R8 ;  /* 0x0000000407089825 */ /* 0x008fe400078e0008 */
[----:B------:R-:W2:Y:S04]  /*0a00*/  @!P1 LDG.E R11, desc[UR6][R10.64] ;  /* 0x000000060a0b9981 */ /* 0x000ea8000c1e1900 */
[----:B------:R-:W2:Y:S01]  /*0a10*/  @!P1 LDG.E R8, desc[UR6][R8.64] ;  /* 0x0000000608089981 */ /* 0x000ea2000c1e1900 */
[----:B----4-:R-:W-:-:S04]  /*0a20*/  @P0 FFMA R0, R21, R14, R12 ;  /* 0x0000000e15000223 */ /* 0x010fc8000000000c */
[----:B-----5:R-:W-:-:S04]  /*0a30*/  @P0 FFMA R12, R17, R18, R0 ;  /* 0x00000012110c0223 */ /* 0x020fc80000000000 */
[----:B--2---:R-:W-:-:S07]  /*0a40*/  @!P1 FFMA R12, R11, R8, R12 ;  /* 0x000000080b0c9223 */ /* 0x004fce000000000c */
.L_x_0:
[----:B------:R-:W0:Y:S01]  /*0a50*/  LDC.64 R4, c[0x0][0x390] ;  /* 0x0000e400ff047b82 */ /* 0x000e220000000a00 */
[----:B------:R-:W-:-:S04]  /*0a60*/  IMAD R3, R2, UR8, R3 ;  /* 0x0000000802037c24 */ /* 0x000fc8000f8e0203 */
[----:B0-----:R-:W-:-:S05]  /*0a70*/  IMAD.WIDE.U32 R2, R3, 0x4, R4 ;  /* 0x0000000403027825 */ /* 0x001fca00078e0004 */
[----:B------:R-:W-:Y:S01]  /*0a80*/  STG.E desc[UR6][R2.64], R12 ;  /* 0x0000000c02007986 */ /* 0x000fe2000c101906 */
[----:B------:R-:W-:Y:S05]  /*0a90*/  EXIT ;  /* 0x000000000000794d */ /* 0x000fea0003800000 */
.L_x_4:
[----:B------:R-:W-:-:S00]  /*0aa0*/  BRA `(.L_x_4) ;  /* 0xfffffffc00fc7947 */ /* 0x000fc0000383ffff */
[----:B------:R-:W-:-:S00]  /*0ab0*/  NOP ;  /* 0x0000000000007918 */ /* 0x000fc00000000000 */
        /* <DEDUP_REMOVED lines=12> */
.L_x_9:


//--------------------- .text._Z3sumIfEvPT_S1_S1_iiii --------------------------
	.section	.text._Z3sumIfEvPT_S1_S1_iiii,"ax",@progbits
	.align	128
        .global         _Z3sumIfEvPT_S1_S1_iiii
        .type           _Z3sumIfEvPT_S1_S1_iiii,@function
        .size           _Z3sumIfEvPT_S1_S1_iiii,(.L_x_10 - _Z3sumIfEvPT_S1_S1_iiii)
        .other          _Z3sumIfEvPT_S1_S1_iiii,@"STO_CUDA_ENTRY STV_DEFAULT"
_Z3sumIfEvPT_S1_S1_iiii:
.text._Z3sumIfEvPT_S1_S1_iiii:
[----:B------:R-:W-:Y:S01]  /*0000*/  LDC R1, c[0x0][0x37c] ;  /* 0x0000df00ff017b82 */ /* 0x000fe20000000800 */
[----:B------:R-:W0:Y:S01]  /*0010*/  S2R R7, SR_CTAID.Y ;  /* 0x0000000000077919 */ /* 0x000e220000002600 */
[----:B------:R-:W1:Y:S01]  /*0020*/  LDCU UR4, c[0x0][0x360] ;  /* 0x00006c00ff0477ac */ /* 0x000e620008000800 */
[----:B------:R-:W0:Y:S01]  /*0030*/  S2R R2, SR_TID.Y ;  /* 0x0000000000027919 */ /* 0x000e220000002200 */
[----:B------:R-:W0:Y:S01]  /*0040*/  LDCU UR5, c[0x0][0x364] ;  /* 0x00006c80ff0577ac */ /* 0x000e220008000800 */
[----:B------:R-:W1:Y:S01]  /*0050*/  S2R R0, SR_CTAID.X ;  /* 0x0000000000007919 */ /* 0x000e620000002500 */
[----:B------:R-:W2:Y:S01]  /*0060*/  LDCU UR6, c[0x0][0x3a4] ;  /* 0x00007480ff0677ac */ /* 0x000ea20008000800 */
[----:B------:R-:W1:Y:S01]  /*0070*/  S2R R3, SR_TID.X ;  /* 0x0000000000037919 */ /* 0x000e620000002100 */
[----:B------:R-:W3:Y:S01]  /*0080*/  LDCU UR7, c[0x0][0x398] ;  /* 0x00007300ff0777ac */ /* 0x000ee20008000800 */
[----:B0-----:R-:W-:-:S05]  /*0090*/  IMAD R7, R7, UR5, R2 ;  /* 0x0000000507077c24 */ /* 0x001fca000f8e0202 */
[----:B--2---:R-:W-:Y:S01]  /*00a0*/  ISETP.GE.U32.AND P0, PT, R7, UR6, PT ;  /* 0x0000000607007c0c */ /* 0x004fe2000bf06070 */
[----:B-1----:R-:W-:-:S05]  /*00b0*/  IMAD R0, R0, UR4, R3 ;  /* 0x0000000400007c24 */ /* 0x002fca000f8e0203 */
[----:B---3--:R-:W-:-:S13]  /*00c0*/  ISETP.GE.U32.OR P0, PT, R0, UR7, P0 ;  /* 0x0000000700007c0c */ /* 0x008fda0008706470 */
[----:B------:R-:W-:Y:S05]  /*00d0*/  @P0 EXIT ;  /* 0x000000000000094d */ /* 0x000fea0003800000 */
[----:B------:R-:W0:Y:S01]  /*00e0*/  LDC.64 R2, c[0x0][0x380] ;  /* 0x0000e000ff027b82 */ /* 0x000e220000000a00 */
[----:B------:R-:W1:Y:S01]  /*00f0*/  LDCU UR6, c[0x0][0x39c] ;  /* 0x00007380ff0677ac */ /* 0x000e620008000800 */
[----:B------:R-:W2:Y:S06]  /*0100*/  LDCU.64 UR4, c[0x0][0x358] ;  /* 0x00006b00ff0477ac */ /* 0x000eac0008000a00 */
[----:B------:R-:W3:Y:S01]  /*0110*/  LDC.64 R4, c[0x0][0x388] ;  /* 0x0000e200ff047b82 */ /* 0x000ee20000000a00 */
[----:B-1----:R-:W-:-:S07]  /*0120*/  IMAD R9, R0, UR6, R7 ;  /* 0x0000000600097c24 */ /* 0x002fce000f8e0207 */
[----:B------:R-:W1:Y:S01]  /*0130*/  LDC.64 R6, c[0x0][0x390] ;  /* 0x0000e400ff067b82 */ /* 0x000e620000000a00 */
[----:B0-----:R-:W-:-:S06]  /*0140*/  IMAD.WIDE.U32 R2, R9, 0x4, R2 ;  /* 0x0000000409027825 */ /* 0x001fcc00078e0002 */
[----:B--2---:R-:W2:Y:S01]  /*0150*/  LDG.E R2, desc[UR4][R2.64] ;  /* 0x0000000402027981 */ /* 0x004ea2000c1e1900 */
[----:B---3--:R-:W-:-:S06]  /*0160*/  IMAD.WIDE.U32 R4, R9, 0x4, R4 ;  /* 0x0000000409047825 */ /* 0x008fcc00078e0004 */
[----:B------:R-:W2:Y:S01]  /*0170*/  LDG.E R5, desc[UR4][R4.64] ;  /* 0x0000000404057981 */ /* 0x000ea2000c1e1900 */
[----:B-1----:R-:W-:-:S04]  /*0180*/  IMAD.WIDE.U32 R6, R9, 0x4, R6 ;  /* 0x0000000409067825 */ /* 0x002fc800078e0006 */
[----:B--2---:R-:W-:-:S05]  /*0190*/  FADD R9, R2, R5 ;  /* 0x0000000502097221 */ /* 0x004fca0000000000 */
[----:B------:R-:W-:Y:S01]  /*01a0*/  STG.E desc[UR4][R6.64], R9 ;  /* 0x0000000906007986 */ /* 0x000fe2000c101904 */
[----:B------:R-:W-:Y:S05]  /*01b0*/  EXIT ;  /* 0x000000000000794d */ /* 0x000fea0003800000 */
.L_x_5:
        /* <DEDUP_REMOVED lines=12> */
.L_x_10:


//--------------------- .text._Z17is_orthogonal_intIfEvPT_Pbiiii --------------------------
	.section	.text._Z17is_orthogonal_intIfEvPT_Pbiiii,"ax",@progbits
	.align	128
        .global         _Z17is_orthogonal_intIfEvPT_Pbiiii
        .type           _Z17is_orthogonal_intIfEvPT_Pbiiii,@function
        .size           _Z17is_orthogonal_intIfEvPT_Pbiiii,(.L_x_11 - _Z17is_orthogonal_intIfEvPT_Pbiiii)
        .other          _Z17is_orthogonal_intIfEvPT_Pbiiii,@"STO_CUDA_ENTRY STV_DEFAULT"
_Z17is_orthogonal_intIfEvPT_Pbiiii:
.text._Z17is_orthogonal_intIfEvPT_Pbiiii:
        /* <DEDUP_REMOVED lines=15> */
[----:B------:R-:W1:Y:S01]  /*00f0*/  LDCU.64 UR4, c[0x0][0x358] ;  /* 0x00006b00ff0477ac */ /* 0x000e620008000a00 */
[----:B------:R-:W-:Y:S01]  /*0100*/  LEA R7, R10, R10, 0x1 ;  /* 0x0000000a0a077211 */ /* 0x000fe200078e08ff */
[----:B------:R-:W-:-:S03]  /*0110*/  IMAD R5, R11, 0x3, RZ ;  /* 0x000000030b057824 */ /* 0x000fc600078e02ff */
[C---:B------:R-:W-:Y:S02]  /*0120*/  IADD3 R13, PT, PT, R7.reuse, 0x1, RZ ;  /* 0x00000001070d7810 */ /* 0x040fe40007ffe0ff */
[C---:B------:R-:W-:Y:S01]  /*0130*/  IADD3 R15, PT, PT, R7.reuse, 0x2, RZ ;  /* 0x00000002070f7810 */ /* 0x040fe20007ffe0ff */
[----:B0-----:R-:W-:-:S04]  /*0140*/  IMAD.WIDE.U32 R2, R7, 0x4, R8 ;  /* 0x0000000407027825 */ /* 0x001fc800078e0008 */
[--C-:B------:R-:W-:Y:S01]  /*0150*/  IMAD.WIDE.U32 R4, R5, 0x4, R8.reuse ;  /* 0x0000000405047825 */ /* 0x100fe200078e0008 */
[----:B-1----:R-:W2:Y:S03]  /*0160*/  LDG.E R0, desc[UR4][R2.64] ;  /* 0x0000000402007981 */ /* 0x002ea6000c1e1900 */
[--C-:B------:R-:W-:Y:S01]  /*0170*/  IMAD.WIDE.U32 R6, R13, 0x4, R8.reuse ;  /* 0x000000040d067825 */ /* 0x100fe200078e0008 */
[----:B------:R-:W3:Y:S04]  /*0180*/  LDG.E R12, desc[UR4][R4.64+0x4] ;  /* 0x00000404040c7981 */ /* 0x000ee8000c1e1900 */
[----:B------:R-:W2:Y:S01]  /*0190*/  LDG.E R13, desc[UR4][R4.64] ;  /* 0x00000004040d7981 */ /* 0x000ea2000c1e1900 */
[----:B------:R-:W-:-:S03]  /*01a0*/  IMAD.WIDE.U32 R8, R15, 0x4, R8 ;  /* 0x000000040f087825 */ /* 0x000fc600078e0008 */
[----:B------:R-:W3:Y:S04]  /*01b0*/  LDG.E R7, desc[UR4][R6.64] ;  /* 0x0000000406077981 */ /* 0x000ee8000c1e1900 */
[----:B------:R-:W4:Y:S04]  /*01c0*/  LDG.E R14, desc[UR4][R4.64+0x8] ;  /* 0x00000804040e7981 */ /* 0x000f28000c1e1900 */
[----:B------:R-:W4:Y:S01]  /*01d0*/  LDG.E R9, desc[UR4][R8.64] ;  /* 0x0000000408097981 */ /* 0x000f22000c1e1900 */
[----:B------:R-:W-:Y:S01]  /*01e0*/  ISETP.NE.AND P1, PT, R10, R11, PT ;  /* 0x0000000b0a00720c */ /* 0x000fe20003f25270 */
[----:B------:R-:W-:Y:S01]  /*01f0*/  BSSY.RECONVERGENT B0, `(.L_x_6) ;  /* 0x0000009000007945 */ /* 0x000fe20003800200 */
[----:B--2---:R-:W-:-:S04]  /*0200*/  FFMA R0, R0, R13, RZ ;  /* 0x0000000d00007223 */ /* 0x004fc800000000ff */
[----:B---3--:R-:W-:-:S04]  /*0210*/  FFMA R0, R7, R12, R0 ;  /* 0x0000000c07007223 */ /* 0x008fc80000000000 */
[----:B----4-:R-:W-:-:S05]  /*0220*/  FFMA R0, R9, R14, R0 ;  /* 0x0000000e09007223 */ /* 0x010fca0000000000 */
[----:B------:R-:W-:-:S13]  /*0230*/  FSETP.NEU.AND P0, PT, R0, RZ, PT ;  /* 0x000000ff0000720b */ /* 0x000fda0003f0d000 */
[----:B------:R-:W-:Y:S05]  /*0240*/  @P0 BRA P1, `(.L_x_7) ;  /* 0x00000000000c0947 */ /* 0x000fea0000800000 */
[----:B------:R-:W-:-:S04]  /*0250*/  FSETP.NEU.AND P0, PT, R0, 1, PT ;  /* 0x3f8000000000780b */ /* 0x000fc80003f0d000 */
[----:B------:R-:W-:-:S13]  /*0260*/  ISETP.NE.OR P0, PT, R10, R11, !P0 ;  /* 0x0000000b0a00720c */ /* 0x000fda0004705670 */
[----:B------:R-:W-:Y:S05]  /*0270*/  @P0 EXIT ;  /* 0x000000000000094d */ /* 0x000fea0003800000 */
.L_x_7:
[----:B------:R-:W-:Y:S05]  /*0280*/  BSYNC.RECONVERGENT B0 ;  /* 0x0000000000007941 */ /* 0x000fea0003800200 */
.L_x_6:
[----:B------:R-:W0:Y:S02]  /*0290*/  LDC.64 R2, c[0x0][0x388] ;  /* 0x0000e200ff027b82 */ /* 0x000e240000000a00 */
[----:B0-----:R-:W-:Y:S01]  /*02a0*/  STG.E.U8 desc[UR4][R2.64], RZ ;  /* 0x000000ff02007986 */ /* 0x001fe2000c101104 */
[----:B------:R-:W-:Y:S05]  /*02b0*/  EXIT ;  /* 0x000000000000794d */ /* 0x000fea0003800000 */
.L_x_8:
        /* <DEDUP_REMOVED lines=12> */
.L_x_11:


//--------------------- .nv.shared.reserved.0     --------------------------
	.section	.nv.shared.reserved.0,"aw",@nobits
	.weak		__nv_reservedSMEM_offset_0_alias
	.size		__nv_reservedSMEM_offset_0_alias, 0, 64
	.other		__nv_reservedSMEM_offset_0_alias,@"STO_CUDA_RESERVED_SHARED STV_DEFAULT"
__nv_reservedSMEM_offset_0_alias:
	.zero		0
	.zero		64


//--------------------- .nv.constant0._Z8multiplyIfEvPT_S1_S1_iiii --------------------------
	.section	.nv.constant0._Z8multiplyIfEvPT_S1_S1_iiii,"a",@progbits
	.sectionflags	@""
	.align	4
.nv.constant0._Z8multiplyIfEvPT_S1_S1_iiii:
	.zero		936


//--------------------- .nv.constant0._Z3sumIfEvPT_S1_S1_iiii --------------------------
	.section	.nv.constant0._Z3sumIfEvPT_S1_S1_iiii,"a",@progbits
	.sectionflags	@""
	.align	4
.nv.constant0._Z3sumIfEvPT_S1_S1_iiii:
	.zero		936


//--------------------- .nv.constant0._Z17is_orthogonal_intIfEvPT_Pbiiii --------------------------
	.section	.nv.constant0._Z17is_orthogonal_intIfEvPT_Pbiiii,"a",@progbits
	.sectionflags	@""
	.align	4
.nv.constant0._Z17is_orthogonal_intIfEvPT_Pbiiii:
	.zero		928


//--------------------- SYMBOLS --------------------------

	.type		.nv.reservedSmem.offset0,@object
	.size		.nv.reservedSmem.offset0,0x4
